//
// Generated by NVIDIA NVVM Compiler
//
// Compiler Build ID: CL-36424714
// Cuda compilation tools, release 13.0, V13.0.88
// Based on NVVM 20.0.0
//

.version 9.0
.target sm_100
.address_size 64

	// .globl	_Z13bucket_on_gpuPiS_i

.visible .entry _Z13bucket_on_gpuPiS_i(
	.param .u64 .ptr .align 1 _Z13bucket_on_gpuPiS_i_param_0,
	.param .u64 .ptr .align 1 _Z13bucket_on_gpuPiS_i_param_1,
	.param .u32 _Z13bucket_on_gpuPiS_i_param_2
)
{
	.reg .pred 	%p<2>;
	.reg .b32 	%r<8>;
	.reg .b64 	%rd<9>;

	ld.param.u64 	%rd1, [_Z13bucket_on_gpuPiS_i_param_0];
	ld.param.u64 	%rd2, [_Z13bucket_on_gpuPiS_i_param_1];
	ld.param.u32 	%r2, [_Z13bucket_on_gpuPiS_i_param_2];
	mov.u32 	%r3, %ctaid.x;
	mov.u32 	%r4, %ntid.x;
	mov.u32 	%r5, %tid.x;
	mad.lo.s32 	%r1, %r3, %r4, %r5;
	setp.ge.s32 	%p1, %r1, %r2;
	@%p1 bra 	$L__BB0_2;
	cvta.to.global.u64 	%rd3, %rd1;
	cvta.to.global.u64 	%rd4, %rd2;
	mul.wide.s32 	%rd5, %r1, 4;
	add.s64 	%rd6, %rd3, %rd5;
	ld.global.u32 	%r6, [%rd6];
	mul.wide.s32 	%rd7, %r6, 4;
	add.s64 	%rd8, %rd4, %rd7;
	atom.global.add.u32 	%r7, [%rd8], 1;
$L__BB0_2:
	ret;

}
	// .globl	_Z11sort_bucketPiS_i
.visible .entry _Z11sort_bucketPiS_i(
	.param .u64 .ptr .align 1 _Z11sort_bucketPiS_i_param_0,
	.param .u64 .ptr .align 1 _Z11sort_bucketPiS_i_param_1,
	.param .u32 _Z11sort_bucketPiS_i_param_2
)
{
	.reg .pred 	%p<4>;
	.reg .b32 	%r<17>;
	.reg .b64 	%rd<9>;

	ld.param.u64 	%rd2, [_Z11sort_bucketPiS_i_param_0];
	ld.param.u64 	%rd3, [_Z11sort_bucketPiS_i_param_1];
	ld.param.u32 	%r7, [_Z11sort_bucketPiS_i_param_2];
	mov.u32 	%r8, %ctaid.x;
	mov.u32 	%r9, %ntid.x;
	mov.u32 	%r10, %tid.x;
	mad.lo.s32 	%r1, %r8, %r9, %r10;
	setp.ge.s32 	%p1, %r1, %r7;
	@%p1 bra 	$L__BB1_5;
	setp.lt.s32 	%p2, %r1, 0;
	mov.b32 	%r16, -1;
	@%p2 bra 	$L__BB1_4;
	cvta.to.global.u64 	%rd1, %rd3;
	mov.b32 	%r14, 0;
	mov.u32 	%r15, %r14;
$L__BB1_3:
	mov.u32 	%r16, %r15;
	mul.wide.u32 	%rd4, %r16, 4;
	add.s64 	%rd5, %rd1, %rd4;
	ld.global.u32 	%r13, [%rd5];
	add.s32 	%r14, %r13, %r14;
	add.s32 	%r15, %r16, 1;
	setp.le.s32 	%p3, %r14, %r1;
	@%p3 bra 	$L__BB1_3;
$L__BB1_4:
	cvta.to.global.u64 	%rd6, %rd2;
	mul.wide.s32 	%rd7, %r1, 4;
	add.s64 	%rd8, %rd6, %rd7;
	st.global.u32 	[%rd8], %r16;
$L__BB1_5:
	ret;

}


// ===== COMPILED SASS (sm_100) =====

	.target	sm_100

	.elftype	@"ET_EXEC"


//--------------------- .note.nv.tkinfo           --------------------------
	.section	.note.nv.tkinfo,"",@"SHT_NOTE"
	.sectionflags	@"SHF_NOTE_NV_TKINFO"
	.tkinfo
        /*0018*/ 	.word	0x00000002
        /*0030*/ 	.string	""
        /*0030*/ 	.string	"ptxas"
        /*0030*/ 	.string	"Cuda compilation tools, release 13.0, V13.0.88"
        /*0030*/ 	.string	"Build cuda_13.0.r13.0/compiler.36424714_0"
        /*0030*/ 	.string	"-arch sm_100 -m 64 "



//--------------------- .note.nv.cuinfo           --------------------------
	.section	.note.nv.cuinfo,"",@"SHT_NOTE"
	.sectionflags	@"SHF_NOTE_NV_CUINFO"
        /*0018*/ 	.short	0x0002
        /*001a*/ 	.short	0x0064
        /*001c*/ 	.short	0x0082
	.zero		2


//--------------------- .nv.info                  --------------------------
	.section	.nv.info,"",@"SHT_CUDA_INFO"
	.align	4


	//----- nvinfo : EIATTR_REGCOUNT
	.align		4
        /*0000*/ 	.byte	0x04, 0x2f
        /*0002*/ 	.short	(.L_1 - .L_0)
	.align		4
.L_0:
        /*0004*/ 	.word	index@(_Z13bucket_on_gpuPiS_i)
        /*0008*/ 	.word	0x0000000a


	//----- nvinfo : EIATTR_FRAME_SIZE
	.align		4
.L_1:
        /*000c*/ 	.byte	0x04, 0x11
        /*000e*/ 	.short	(.L_3 - .L_2)
	.align		4
.L_2:
        /*0010*/ 	.word	index@(_Z13bucket_on_gpuPiS_i)
        /*0014*/ 	.word	0x00000000


	//----- nvinfo : EIATTR_REGCOUNT
	.align		4
.L_3:
        /*0018*/ 	.byte	0x04, 0x2f
        /*001a*/ 	.short	(.L_5 - .L_4)
	.align		4
.L_4:
        /*001c*/ 	.word	index@(_Z11sort_bucketPiS_i)
        /*0020*/ 	.word	0x0000000c


	//----- nvinfo : EIATTR_FRAME_SIZE
	.align		4
.L_5:
        /*0024*/ 	.byte	0x04, 0x11
        /*0026*/ 	.short	(.L_7 - .L_6)
	.align		4
.L_6:
        /*0028*/ 	.word	index@(_Z11sort_bucketPiS_i)
        /*002c*/ 	.word	0x00000000


	//----- nvinfo : EIATTR_MIN_STACK_SIZE
	.align		4
.L_7:
        /*0030*/ 	.byte	0x04, 0x12
        /*0032*/ 	.short	(.L_9 - .L_8)
	.align		4
.L_8:
        /*0034*/ 	.word	index@(_Z11sort_bucketPiS_i)
        /*0038*/ 	.word	0x00000000


	//----- nvinfo : EIATTR_MIN_STACK_SIZE
	.align		4
.L_9:
        /*003c*/ 	.byte	0x04, 0x12
        /*003e*/ 	.short	(.L_11 - .L_10)
	.align		4
.L_10:
        /*0040*/ 	.word	index@(_Z13bucket_on_gpuPiS_i)
        /*0044*/ 	.word	0x00000000
.L_11:


//--------------------- .nv.compat                --------------------------
	.section	.nv.compat,"",@"SHT_CUDA_COMPAT_INFO"
	.align	4
        /*0000*/ 	.byte	0x02, 0x09, 0x00, 0x00, 0x02, 0x02, 0x01, 0x00, 0x02, 0x05, 0x05, 0x00, 0x03, 0x07, 0x01, 0x01
        /*0010*/ 	.byte	0x02, 0x03, 0x00, 0x00, 0x02, 0x06, 0x01, 0x00, 0x04, 0x0b, 0x08, 0x00, 0x09, 0x00, 0x00, 0x00
        /*0020*/ 	.byte	0x00, 0x00, 0x00, 0x00


//--------------------- .nv.info._Z11sort_bucketPiS_i --------------------------
	.section	.nv.info._Z11sort_bucketPiS_i,"",@"SHT_CUDA_INFO"
	.sectionflags	@""
	.align	4


	//----- nvinfo : EIATTR_CUDA_API_VERSION
	.align		4
        /*0000*/ 	.byte	0x04, 0x37
        /*0002*/ 	.short	(.L_13 - .L_12)
.L_12:
        /*0004*/ 	.word	0x00000082


	//----- nvinfo : EIATTR_KPARAM_INFO
	.align		4
.L_13:
        /*0008*/ 	.byte	0x04, 0x17
        /*000a*/ 	.short	(.L_15 - .L_14)
.L_14:
        /*000c*/ 	.word	0x00000000
        /*0010*/ 	.short	0x0002
        /*0012*/ 	.short	0x0010
        /*0014*/ 	.byte	0x00, 0xf0, 0x11, 0x00


	//----- nvinfo : EIATTR_KPARAM_INFO
	.align		4
.L_15:
        /*0018*/ 	.byte	0x04, 0x17
        /*001a*/ 	.short	(.L_17 - .L_16)
.L_16:
        /*001c*/ 	.word	0x00000000
        /*0020*/ 	.short	0x0001
        /*0022*/ 	.short	0x0008
        /*0024*/ 	.byte	0x00, 0xf5, 0x21, 0x00


	//----- nvinfo : EIATTR_KPARAM_INFO
	.align		4
.L_17:
        /*0028*/ 	.byte	0x04, 0x17
        /*002a*/ 	.short	(.L_19 - .L_18)
.L_18:
        /*002c*/ 	.word	0x00000000
        /*0030*/ 	.short	0x0000
        /*0032*/ 	.short	0x0000
        /*0034*/ 	.byte	0x00, 0xf5, 0x21, 0x00


	//----- nvinfo : EIATTR_SPARSE_MMA_MASK
	.align		4
.L_19:
        /*0038*/ 	.byte	0x03, 0x50
        /*003a*/ 	.short	0x0000


	//----- nvinfo : EIATTR_MAXREG_COUNT
	.align		4
        /*003c*/ 	.byte	0x03, 0x1b
        /*003e*/ 	.short	0x00ff


	//----- nvinfo : EIATTR_MERCURY_ISA_VERSION
	.align		4
        /*0040*/ 	.byte	0x03, 0x5f
        /*0042*/ 	.short	0x0101


	//----- nvinfo : EIATTR_VRC_CTA_INIT_COUNT
	.align		4
        /*0044*/ 	.byte	0x02, 0x4a
	.zero		1
	.zero		1


	//----- nvinfo : EIATTR_EXIT_INSTR_OFFSETS
	.align		4
        /*0048*/ 	.byte	0x04, 0x1c
        /*004a*/ 	.short	(.L_21 - .L_20)


	//   ....[0]....
.L_20:
        /*004c*/ 	.word	0x00000070


	//   ....[1]....
        /*0050*/ 	.word	0x000001e0


	//----- nvinfo : EIATTR_CRS_STACK_SIZE
	.align		4
.L_21:
        /*0054*/ 	.byte	0x04, 0x1e
        /*0056*/ 	.short	(.L_23 - .L_22)
.L_22:
        /*0058*/ 	.word	0x00000000


	//----- nvinfo : EIATTR_CBANK_PARAM_SIZE
	.align		4
.L_23:
        /*005c*/ 	.byte	0x03, 0x19
        /*005e*/ 	.short	0x0014


	//----- nvinfo : EIATTR_PARAM_CBANK
	.align		4
        /*0060*/ 	.byte	0x04, 0x0a
        /*0062*/ 	.short	(.L_25 - .L_24)
	.align		4
.L_24:
        /*0064*/ 	.word	index@(.nv.constant0._Z11sort_bucketPiS_i)
        /*0068*/ 	.short	0x0380
        /*006a*/ 	.short	0x0014


	//----- nvinfo : EIATTR_SW_WAR
	.align		4
.L_25:
        /*006c*/ 	.byte	0x04, 0x36
        /*006e*/ 	.short	(.L_27 - .L_26)
.L_26:
        /*0070*/ 	.word	0x00000008
.L_27:


//--------------------- .nv.info._Z13bucket_on_gpuPiS_i --------------------------
	.section	.nv.info._Z13bucket_on_gpuPiS_i,"",@"SHT_CUDA_INFO"
	.sectionflags	@""
	.align	4


	//----- nvinfo : EIATTR_CUDA_API_VERSION
	.align		4
        /*0000*/ 	.byte	0x04, 0x37
        /*0002*/ 	.short	(.L_29 - .L_28)
.L_28:
        /*0004*/ 	.word	0x00000082


	//----- nvinfo : EIATTR_KPARAM_INFO
	.align		4
.L_29:
        /*0008*/ 	.byte	0x04, 0x17
        /*000a*/ 	.short	(.L_31 - .L_30)
.L_30:
        /*000c*/ 	.word	0x00000000
        /*0010*/ 	.short	0x0002
        /*0012*/ 	.short	0x0010
        /*0014*/ 	.byte	0x00, 0xf0, 0x11, 0x00


	//----- nvinfo : EIATTR_KPARAM_INFO
	.align		4
.L_31:
        /*0018*/ 	.byte	0x04, 0x17
        /*001a*/ 	.short	(.L_33 - .L_32)
.L_32:
        /*001c*/ 	.word	0x00000000
        /*0020*/ 	.short	0x0001
        /*0022*/ 	.short	0x0008
        /*0024*/ 	.byte	0x00, 0xf5, 0x21, 0x00


	//----- nvinfo : EIATTR_KPARAM_INFO
	.align		4
.L_33:
        /*0028*/ 	.byte	0x04, 0x17
        /*002a*/ 	.short	(.L_35 - .L_34)
.L_34:
        /*002c*/ 	.word	0x00000000
        /*0030*/ 	.short	0x0000
        /*0032*/ 	.short	0x0000
        /*0034*/ 	.byte	0x00, 0xf5, 0x21, 0x00


	//----- nvinfo : EIATTR_SPARSE_MMA_MASK
	.align		4
.L_35:
        /*0038*/ 	.byte	0x03, 0x50
        /*003a*/ 	.short	0x0000


	//----- nvinfo : EIATTR_MAXREG_COUNT
	.align		4
        /*003c*/ 	.byte	0x03, 0x1b
        /*003e*/ 	.short	0x00ff


	//----- nvinfo : EIATTR_MERCURY_ISA_VERSION
	.align		4
        /*0040*/ 	.byte	0x03, 0x5f
        /*0042*/ 	.short	0x0101


	//----- nvinfo : EIATTR_VRC_CTA_INIT_COUNT
	.align		4
        /*0044*/ 	.byte	0x02, 0x4a
	.zero		1
	.zero		1


	//----- nvinfo : EIATTR_EXIT_INSTR_OFFSETS
	.align		4
        /*0048*/ 	.byte	0x04, 0x1c
        /*004a*/ 	.short	(.L_37 - .L_36)


	//   ....[0]....
.L_36:
        /*004c*/ 	.word	0x00000070


	//   ....[1]....
        /*0050*/ 	.word	0x00000100


	//----- nvinfo : EIATTR_CBANK_PARAM_SIZE
	.align		4
.L_37:
        /*0054*/ 	.byte	0x03, 0x19
        /*0056*/ 	.short	0x0014


	//----- nvinfo : EIATTR_PARAM_CBANK
	.align		4
        /*0058*/ 	.byte	0x04, 0x0a
        /*005a*/ 	.short	(.L_39 - .L_38)
	.align		4
.L_38:
        /*005c*/ 	.word	index@(.nv.constant0._Z13bucket_on_gpuPiS_i)
        /*0060*/ 	.short	0x0380
        /*0062*/ 	.short	0x0014


	//----- nvinfo : EIATTR_SW_WAR
	.align		4
.L_39:
        /*0064*/ 	.byte	0x04, 0x36
        /*0066*/ 	.short	(.L_41 - .L_40)
.L_40:
        /*0068*/ 	.word	0x00000008
.L_41:


//--------------------- .nv.callgraph             --------------------------
	.section	.nv.callgraph,"",@"SHT_CUDA_CALLGRAPH"
	.align	4
	.sectionentsize	8
	.align		4
        /*0000*/ 	.word	0x00000000
	.align		4
        /*0004*/ 	.word	0xffffffff
	.align		4
        /*0008*/ 	.word	0x00000000
	.align		4
        /*000c*/ 	.word	0xfffffffe
	.align		4
        /*0010*/ 	.word	0x00000000
	.align		4
        /*0014*/ 	.word	0xfffffffd
	.align		4
        /*0018*/ 	.word	0x00000000
	.align		4
        /*001c*/ 	.word	0xfffffffc


//--------------------- .text._Z11sort_bucketPiS_i --------------------------
	.section	.text._Z11sort_bucketPiS_i,"ax",@progbits
	.align	128
        .global         _Z11sort_bucketPiS_i
        .type           _Z11sort_bucketPiS_i,@function
        .size           _Z11sort_bucketPiS_i,(.L_x_6 - _Z11sort_bucketPiS_i)
        .other          _Z11sort_bucketPiS_i,@"STO_CUDA_ENTRY STV_DEFAULT"
_Z11sort_bucketPiS_i:
.text._Z11sort_bucketPiS_i:
[----:B------:R-:W-:Y:S01]  /*0000*/  LDC R1, c[0x0][0x37c] ;  /* 0x0000df00ff017b82 */ /* 0x000fe20000000800 */
[----:B------:R-:W0:Y:S07]  /*0010*/  S2R R0, SR_TID.X ;  /* 0x0000000000007919 */ /* 0x000e2e0000002100 */
[----:B------:R-:W0:Y:S01]  /*0020*/  S2UR UR4, SR_CTAID.X ;  /* 0x00000000000479c3 */ /* 0x000e220000002500 */
[----:B------:R-:W1:Y:S07]  /*0030*/  LDCU UR5, c[0x0][0x390] ;  /* 0x00007200ff0577ac */ /* 0x000e6e0008000800 */
[----:B------:R-:W0:Y:S02]  /*0040*/  LDC R7, c[0x0][0x360] ;  /* 0x0000d800ff077b82 */ /* 0x000e240000000800 */
[----:B0-----:R-:W-:-:S05]  /*0050*/  IMAD R7, R7, UR4, R0 ;  /* 0x0000000407077c24 */ /* 0x001fca000f8e0200 */
[----:B-1----:R-:W-:-:S13]  /*0060*/  ISETP.GE.AND P0, PT, R7, UR5, PT ;  /* 0x0000000507007c0c */ /* 0x002fda000bf06270 */
[----:B------:R-:W-:Y:S05]  /*0070*/  @P0 EXIT ;  /* 0x000000000000094d */ /* 0x000fea0003800000 */
[----:B------:R-:W-:Y:S01]  /*0080*/  ISETP.GE.AND P0, PT, R7, RZ, PT ;  /* 0x000000ff0700720c */ /* 0x000fe20003f06270 */
[----:B------:R-:W0:Y:S01]  /*0090*/  LDCU.64 UR4, c[0x0][0x358] ;  /* 0x00006b00ff0477ac */ /* 0x000e220008000a00 */
[----:B------:R-:W-:Y:S01]  /*00a0*/  BSSY.RECONVERGENT B0, `(.L_x_0) ;  /* 0x0000010000007945 */ /* 0x000fe20003800200 */
[----:B------:R-:W-:-:S10]  /*00b0*/  MOV R5, 0xffffffff ;  /* 0xffffffff00057802 */ /* 0x000fd40000000f00 */
[----:B------:R-:W-:Y:S05]  /*00c0*/  @!P0 BRA `(.L_x_1) ;  /* 0x0000000000348947 */ /* 0x000fea0003800000 */
[----:B------:R-:W1:Y:S01]  /*00d0*/  LDC.64 R4, c[0x0][0x388] ;  /* 0x0000e200ff047b82 */ /* 0x000e620000000a00 */
[----:B------:R-:W-:Y:S01]  /*00e0*/  HFMA2 R0, -RZ, RZ, 0, 0 ;  /* 0x00000000ff007431 */ /* 0x000fe200000001ff */
[----:B------:R-:W-:Y:S01]  /*00f0*/  BSSY.RECONVERGENT B1, `(.L_x_2) ;  /* 0x0000009000017945 */ /* 0x000fe20003800200 */
[----:B------:R-:W-:-:S07]  /*0100*/  IMAD.MOV.U32 R9, RZ, RZ, RZ ;  /* 0x000000ffff097224 */ /* 0x000fce00078e00ff */
.L_x_3:
[----:B-1----:R-:W-:-:S06]  /*0110*/  IMAD.WIDE.U32 R2, R9, 0x4, R4 ;  /* 0x0000000409027825 */ /* 0x002fcc00078e0004 */
[----:B0-----:R-:W2:Y:S01]  /*0120*/  LDG.E R3, desc[UR4][R2.64] ;  /* 0x0000000402037981 */ /* 0x001ea2000c1e1900 */
[----:B------:R-:W-:Y:S01]  /*0130*/  IMAD.MOV.U32 R6, RZ, RZ, R9 ;  /* 0x000000ffff067224 */ /* 0x000fe200078e0009 */
[----:B------:R-:W-:Y:S02]  /*0140*/  IADD3 R9, PT, PT, R9, 0x1, RZ ;  /* 0x0000000109097810 */ /* 0x000fe40007ffe0ff */
[----:B--2---:R-:W-:-:S04]  /*0150*/  IADD3 R0, PT, PT, R3, R0, RZ ;  /* 0x0000000003007210 */ /* 0x004fc80007ffe0ff */
[----:B------:R-:W-:-:S13]  /*0160*/  ISETP.GT.AND P0, PT, R0, R7, PT ;  /* 0x000000070000720c */ /* 0x000fda0003f04270 */
[----:B------:R-:W-:Y:S05]  /*0170*/  @!P0 BRA `(.L_x_3) ;  /* 0xfffffffc00e48947 */ /* 0x000fea000383ffff */
[----:B------:R-:W-:Y:S05]  /*0180*/  BSYNC.RECONVERGENT B1 ;  /* 0x0000000000017941 */ /* 0x000fea0003800200 */
.L_x_2:
[----:B------:R-:W-:-:S07]  /*0190*/  IMAD.MOV.U32 R5, RZ, RZ, R6 ;  /* 0x000000ffff057224 */ /* 0x000fce00078e0006 */
.L_x_1:
[----:B0-----:R-:W-:Y:S05]  /*01a0*/  BSYNC.RECONVERGENT B0 ;  /* 0x0000000000007941 */ /* 0x001fea0003800200 */
.L_x_0:
[----:B------:R-:W0:Y:S02]  /*01b0*/  LDC.64 R2, c[0x0][0x380] ;  /* 0x0000e000ff027b82 */ /* 0x000e240000000a00 */
[----:B0-----:R-:W-:-:S05]  /*01c0*/  IMAD.WIDE R2, R7, 0x4, R2 ;  /* 0x0000000407027825 */ /* 0x001fca00078e0202 */
[----:B------:R-:W-:Y:S01]  /*01d0*/  STG.E desc[UR4][R2.64], R5 ;  /* 0x0000000502007986 */ /* 0x000fe2000c101904 */
[----:B------:R-:W-:Y:S05]  /*01e0*/  EXIT ;  /* 0x000000000000794d */ /* 0x000fea0003800000 */
.L_x_4:
[----:B------:R-:W-:-:S00]  /*01f0*/  BRA `(.L_x_4) ;  /* 0xfffffffc00fc7947 */ /* 0x000fc0000383ffff */
[----:B------:R-:W-:-:S00]  /*0200*/  NOP ;  /* 0x0000000000007918 */ /* 0x000fc00000000000 */
[----:B------:R-:W-:-:S00]  /*0210*/  NOP ;  /* 0x0000000000007918 */ /* 0x000fc00000000000 */
[----:B------:R-:W-:-:S00]  /*0220*/  NOP ;  /* 0x0000000000007918 */ /* 0x000fc00000000000 */
[----:B------:R-:W-:-:S00]  /*0230*/  NOP ;  /* 0x0000000000007918 */ /* 0x000fc00000000000 */
[----:B------:R-:W-:-:S00]  /*0240*/  NOP ;  /* 0x0000000000007918 */ /* 0x000fc00000000000 */
[----:B------:R-:W-:-:S00]  /*0250*/  NOP ;  /* 0x0000000000007918 */ /* 0x000fc00000000000 */
[----:B------:R-:W-:-:S00]  /*0260*/  NOP ;  /* 0x0000000000007918 */ /* 0x000fc00000000000 */
[----:B------:R-:W-:-:S00]  /*0270*/  NOP ;  /* 0x0000000000007918 */ /* 0x000fc00000000000 */
.L_x_6:


//--------------------- .text._Z13bucket_on_gpuPiS_i --------------------------
	.section	.text._Z13bucket_on_gpuPiS_i,"ax",@progbits
	.align	128
        .global         _Z13bucket_on_gpuPiS_i
        .type           _Z13bucket_on_gpuPiS_i,@function
        .size           _Z13bucket_on_gpuPiS_i,(.L_x_7 - _Z13bucket_on_gpuPiS_i)
        .other          _Z13bucket_on_gpuPiS_i,@"STO_CUDA_ENTRY STV_DEFAULT"
_Z13bucket_on_gpuPiS_i:
.text._Z13bucket_on_gpuPiS_i:
        /* <DEDUP_REMOVED lines=8> */
[----:B------:R-:W0:Y:S01]  /*0080*/  LDC.64 R2, c[0x0][0x380] ;  /* 0x0000e000ff027b82 */ /* 0x000e220000000a00 */
[----:B------:R-:W1:Y:S01]  /*0090*/  LDCU.64 UR4, c[0x0][0x358] ;  /* 0x00006b00ff0477ac */ /* 0x000e620008000a00 */
[----:B0-----:R-:W-:-:S06]  /*00a0*/  IMAD.WIDE R2, R5, 0x4, R2 ;  /* 0x0000000405027825 */ /* 0x001fcc00078e0202 */
[----:B------:R-:W0:Y:S01]  /*00b0*/  LDC.64 R4, c[0x0][0x388] ;  /* 0x0000e200ff047b82 */ /* 0x000e220000000a00 */
[----:B-1----:R-:W0:Y:S01]  /*00c0*/  LDG.E R3, desc[UR4][R2.64] ;  /* 0x0000000402037981 */ /* 0x002e22000c1e1900 */
[----:B------:R-:W-:Y:S02]  /*00d0*/  HFMA2 R7, -RZ, RZ, 0, 5.9604644775390625e-08 ;  /* 0x00000001ff077431 */ /* 0x000fe400000001ff */
[----:B0-----:R-:W-:-:S05]  /*00e0*/  IMAD.WIDE R4, R3, 0x4, R4 ;  /* 0x0000000403047825 */ /* 0x001fca00078e0204 */
[----:B------:R-:W-:Y:S01]  /*00f0*/  REDG.E.ADD.STRONG.GPU desc[UR4][R4.64], R7 ;  /* 0x000000070400798e */ /* 0x000fe2000c12e104 */
[----:B------:R-:W-:Y:S05]  /*0100*/  EXIT ;  /* 0x000000000000794d */ /* 0x000fea0003800000 */
.L_x_5:
        /* <DEDUP_REMOVED lines=15> */
.L_x_7:


//--------------------- .nv.shared.reserved.0     --------------------------
	.section	.nv.shared.reserved.0,"aw",@nobits
	.weak		__nv_reservedSMEM_offset_0_alias
	.size		__nv_reservedSMEM_offset_0_alias, 0, 64
	.other		__nv_reservedSMEM_offset_0_alias,@"STO_CUDA_RESERVED_SHARED STV_DEFAULT"
__nv_reservedSMEM_offset_0_alias:
	.zero		0
	.zero		64


//--------------------- .nv.constant0._Z11sort_bucketPiS_i --------------------------
	.section	.nv.constant0._Z11sort_bucketPiS_i,"a",@progbits
	.sectionflags	@""
	.align	4
.nv.constant0._Z11sort_bucketPiS_i:
	.zero		916


//--------------------- .nv.constant0._Z13bucket_on_gpuPiS_i --------------------------
	.section	.nv.constant0._Z13bucket_on_gpuPiS_i,"a",@progbits
	.sectionflags	@""
	.align	4
.nv.constant0._Z13bucket_on_gpuPiS_i:
	.zero		916


//--------------------- SYMBOLS --------------------------

	.type		.nv.reservedSmem.offset0,@object
	.size		.nv.reservedSmem.offset0,0x4
